//
// Generated by NVIDIA NVVM Compiler
//
// Compiler Build ID: CL-36424714
// Cuda compilation tools, release 13.0, V13.0.88
// Based on NVVM 20.0.0
//

.version 9.0
.target sm_100
.address_size 64

	// .globl	_Z16type_conv_kernelPfPjPKii

.visible .entry _Z16type_conv_kernelPfPjPKii(
	.param .u64 .ptr .align 1 _Z16type_conv_kernelPfPjPKii_param_0,
	.param .u64 .ptr .align 1 _Z16type_conv_kernelPfPjPKii_param_1,
	.param .u64 .ptr .align 1 _Z16type_conv_kernelPfPjPKii_param_2,
	.param .u32 _Z16type_conv_kernelPfPjPKii_param_3
)
{
	.reg .pred 	%p<2>;
	.reg .b32 	%r<9>;
	.reg .b32 	%f<5>;
	.reg .b64 	%rd<11>;

	ld.param.u64 	%rd1, [_Z16type_conv_kernelPfPjPKii_param_0];
	ld.param.u64 	%rd2, [_Z16type_conv_kernelPfPjPKii_param_1];
	ld.param.u64 	%rd3, [_Z16type_conv_kernelPfPjPKii_param_2];
	ld.param.u32 	%r2, [_Z16type_conv_kernelPfPjPKii_param_3];
	mov.u32 	%r3, %ctaid.x;
	mov.u32 	%r4, %ntid.x;
	mov.u32 	%r5, %tid.x;
	mad.lo.s32 	%r1, %r3, %r4, %r5;
	setp.ge.s32 	%p1, %r1, %r2;
	@%p1 bra 	$L__BB0_2;
	cvta.to.global.u64 	%rd4, %rd3;
	cvta.to.global.u64 	%rd5, %rd1;
	cvta.to.global.u64 	%rd6, %rd2;
	mul.wide.s32 	%rd7, %r1, 4;
	add.s64 	%rd8, %rd4, %rd7;
	ld.global.u32 	%r6, [%rd8];
	cvt.rn.f32.s32 	%f1, %r6;
	mul.f32 	%f2, %f1, 0f3F000000;
	cvt.rzi.s32.f32 	%r7, %f2;
	cvt.rn.f32.s32 	%f3, %r7;
	add.f32 	%f4, %f3, 0f3F000000;
	add.s64 	%rd9, %rd5, %rd7;
	st.global.f32 	[%rd9], %f4;
	add.s64 	%rd10, %rd6, %rd7;
	mov.b32 	%r8, 0;
	st.global.u32 	[%rd10], %r8;
$L__BB0_2:
	ret;

}


// ===== COMPILED SASS (sm_100) =====

	.target	sm_100

	.elftype	@"ET_EXEC"


//--------------------- .note.nv.tkinfo           --------------------------
	.section	.note.nv.tkinfo,"",@"SHT_NOTE"
	.sectionflags	@"SHF_NOTE_NV_TKINFO"
	.tkinfo
        /*0018*/ 	.word	0x00000002
        /*0030*/ 	.string	""
        /*0030*/ 	.string	"ptxas"
        /*0030*/ 	.string	"Cuda compilation tools, release 13.0, V13.0.88"
        /*0030*/ 	.string	"Build cuda_13.0.r13.0/compiler.36424714_0"
        /*0030*/ 	.string	"-arch sm_100 -m 64 "



//--------------------- .note.nv.cuinfo           --------------------------
	.section	.note.nv.cuinfo,"",@"SHT_NOTE"
	.sectionflags	@"SHF_NOTE_NV_CUINFO"
        /*0018*/ 	.short	0x0002
        /*001a*/ 	.short	0x0064
        /*001c*/ 	.short	0x0082
	.zero		2


//--------------------- .nv.info                  --------------------------
	.section	.nv.info,"",@"SHT_CUDA_INFO"
	.align	4


	//----- nvinfo : EIATTR_REGCOUNT
	.align		4
        /*0000*/ 	.byte	0x04, 0x2f
        /*0002*/ 	.short	(.L_1 - .L_0)
	.align		4
.L_0:
        /*0004*/ 	.word	index@(_Z16type_conv_kernelPfPjPKii)
        /*0008*/ 	.word	0x0000000e


	//----- nvinfo : EIATTR_FRAME_SIZE
	.align		4
.L_1:
        /*000c*/ 	.byte	0x04, 0x11
        /*000e*/ 	.short	(.L_3 - .L_2)
	.align		4
.L_2:
        /*0010*/ 	.word	index@(_Z16type_conv_kernelPfPjPKii)
        /*0014*/ 	.word	0x00000000


	//----- nvinfo : EIATTR_MIN_STACK_SIZE
	.align		4
.L_3:
        /*0018*/ 	.byte	0x04, 0x12
        /*001a*/ 	.short	(.L_5 - .L_4)
	.align		4
.L_4:
        /*001c*/ 	.word	index@(_Z16type_conv_kernelPfPjPKii)
        /*0020*/ 	.word	0x00000000
.L_5:


//--------------------- .nv.compat                --------------------------
	.section	.nv.compat,"",@"SHT_CUDA_COMPAT_INFO"
	.align	4
        /*0000*/ 	.byte	0x02, 0x09, 0x00, 0x00, 0x02, 0x02, 0x01, 0x00, 0x02, 0x05, 0x05, 0x00, 0x03, 0x07, 0x01, 0x01
        /*0010*/ 	.byte	0x02, 0x03, 0x00, 0x00, 0x02, 0x06, 0x01, 0x00, 0x04, 0x0b, 0x08, 0x00, 0x09, 0x00, 0x00, 0x00
        /*0020*/ 	.byte	0x00, 0x00, 0x00, 0x00


//--------------------- .nv.info._Z16type_conv_kernelPfPjPKii --------------------------
	.section	.nv.info._Z16type_conv_kernelPfPjPKii,"",@"SHT_CUDA_INFO"
	.sectionflags	@""
	.align	4


	//----- nvinfo : EIATTR_CUDA_API_VERSION
	.align		4
        /*0000*/ 	.byte	0x04, 0x37
        /*0002*/ 	.short	(.L_7 - .L_6)
.L_6:
        /*0004*/ 	.word	0x00000082


	//----- nvinfo : EIATTR_KPARAM_INFO
	.align		4
.L_7:
        /*0008*/ 	.byte	0x04, 0x17
        /*000a*/ 	.short	(.L_9 - .L_8)
.L_8:
        /*000c*/ 	.word	0x00000000
        /*0010*/ 	.short	0x0003
        /*0012*/ 	.short	0x0018
        /*0014*/ 	.byte	0x00, 0xf0, 0x11, 0x00


	//----- nvinfo : EIATTR_KPARAM_INFO
	.align		4
.L_9:
        /*0018*/ 	.byte	0x04, 0x17
        /*001a*/ 	.short	(.L_11 - .L_10)
.L_10:
        /*001c*/ 	.word	0x00000000
        /*0020*/ 	.short	0x0002
        /*0022*/ 	.short	0x0010
        /*0024*/ 	.byte	0x00, 0xf5, 0x21, 0x00


	//----- nvinfo : EIATTR_KPARAM_INFO
	.align		4
.L_11:
        /*0028*/ 	.byte	0x04, 0x17
        /*002a*/ 	.short	(.L_13 - .L_12)
.L_12:
        /*002c*/ 	.word	0x00000000
        /*0030*/ 	.short	0x0001
        /*0032*/ 	.short	0x0008
        /*0034*/ 	.byte	0x00, 0xf5, 0x21, 0x00


	//----- nvinfo : EIATTR_KPARAM_INFO
	.align		4
.L_13:
        /*0038*/ 	.byte	0x04, 0x17
        /*003a*/ 	.short	(.L_15 - .L_14)
.L_14:
        /*003c*/ 	.word	0x00000000
        /*0040*/ 	.short	0x0000
        /*0042*/ 	.short	0x0000
        /*0044*/ 	.byte	0x00, 0xf5, 0x21, 0x00


	//----- nvinfo : EIATTR_SPARSE_MMA_MASK
	.align		4
.L_15:
        /*0048*/ 	.byte	0x03, 0x50
        /*004a*/ 	.short	0x0000


	//----- nvinfo : EIATTR_MAXREG_COUNT
	.align		4
        /*004c*/ 	.byte	0x03, 0x1b
        /*004e*/ 	.short	0x00ff


	//----- nvinfo : EIATTR_MERCURY_ISA_VERSION
	.align		4
        /*0050*/ 	.byte	0x03, 0x5f
        /*0052*/ 	.short	0x0101


	//----- nvinfo : EIATTR_VRC_CTA_INIT_COUNT
	.align		4
        /*0054*/ 	.byte	0x02, 0x4a
	.zero		1
	.zero		1


	//----- nvinfo : EIATTR_EXIT_INSTR_OFFSETS
	.align		4
        /*0058*/ 	.byte	0x04, 0x1c
        /*005a*/ 	.short	(.L_17 - .L_16)


	//   ....[0]....
.L_16:
        /*005c*/ 	.word	0x00000070


	//   ....[1]....
        /*0060*/ 	.word	0x00000170


	//----- nvinfo : EIATTR_CBANK_PARAM_SIZE
	.align		4
.L_17:
        /*0064*/ 	.byte	0x03, 0x19
        /*0066*/ 	.short	0x001c


	//----- nvinfo : EIATTR_PARAM_CBANK
	.align		4
        /*0068*/ 	.byte	0x04, 0x0a
        /*006a*/ 	.short	(.L_19 - .L_18)
	.align		4
.L_18:
        /*006c*/ 	.word	index@(.nv.constant0._Z16type_conv_kernelPfPjPKii)
        /*0070*/ 	.short	0x0380
        /*0072*/ 	.short	0x001c


	//----- nvinfo : EIATTR_SW_WAR
	.align		4
.L_19:
        /*0074*/ 	.byte	0x04, 0x36
        /*0076*/ 	.short	(.L_21 - .L_20)
.L_20:
        /*0078*/ 	.word	0x00000008
.L_21:


//--------------------- .nv.callgraph             --------------------------
	.section	.nv.callgraph,"",@"SHT_CUDA_CALLGRAPH"
	.align	4
	.sectionentsize	8
	.align		4
        /*0000*/ 	.word	0x00000000
	.align		4
        /*0004*/ 	.word	0xffffffff
	.align		4
        /*0008*/ 	.word	0x00000000
	.align		4
        /*000c*/ 	.word	0xfffffffe
	.align		4
        /*0010*/ 	.word	0x00000000
	.align		4
        /*0014*/ 	.word	0xfffffffd
	.align		4
        /*0018*/ 	.word	0x00000000
	.align		4
        /*001c*/ 	.word	0xfffffffc


//--------------------- .text._Z16type_conv_kernelPfPjPKii --------------------------
	.section	.text._Z16type_conv_kernelPfPjPKii,"ax",@progbits
	.align	128
        .global         _Z16type_conv_kernelPfPjPKii
        .type           _Z16type_conv_kernelPfPjPKii,@function
        .size           _Z16type_conv_kernelPfPjPKii,(.L_x_1 - _Z16type_conv_kernelPfPjPKii)
        .other          _Z16type_conv_kernelPfPjPKii,@"STO_CUDA_ENTRY STV_DEFAULT"
_Z16type_conv_kernelPfPjPKii:
.text._Z16type_conv_kernelPfPjPKii:
[----:B------:R-:W-:Y:S01]  /*0000*/  LDC R1, c[0x0][0x37c] ;  /* 0x0000df00ff017b82 */ /* 0x000fe20000000800 */
[----:B------:R-:W0:Y:S07]  /*0010*/  S2R R0, SR_TID.X ;  /* 0x0000000000007919 */ /* 0x000e2e0000002100 */
[----:B------:R-:W0:Y:S01]  /*0020*/  S2UR UR4, SR_CTAID.X ;  /* 0x00000000000479c3 */ /* 0x000e220000002500 */
[----:B------:R-:W1:Y:S07]  /*0030*/  LDCU UR5, c[0x0][0x398] ;  /* 0x00007300ff0577ac */ /* 0x000e6e0008000800 */
[----:B------:R-:W0:Y:S02]  /*0040*/  LDC R9, c[0x0][0x360] ;  /* 0x0000d800ff097b82 */ /* 0x000e240000000800 */
[----:B0-----:R-:W-:-:S05]  /*0050*/  IMAD R9, R9, UR4, R0 ;  /* 0x0000000409097c24 */ /* 0x001fca000f8e0200 */
[----:B-1----:R-:W-:-:S13]  /*0060*/  ISETP.GE.AND P0, PT, R9, UR5, PT ;  /* 0x0000000509007c0c */ /* 0x002fda000bf06270 */
[----:B------:R-:W-:Y:S05]  /*0070*/  @P0 EXIT ;  /* 0x000000000000094d */ /* 0x000fea0003800000 */
[----:B------:R-:W0:Y:S01]  /*0080*/  LDC.64 R2, c[0x0][0x390] ;  /* 0x0000e400ff027b82 */ /* 0x000e220000000a00 */
[----:B------:R-:W1:Y:S07]  /*0090*/  LDCU.64 UR4, c[0x0][0x358] ;  /* 0x00006b00ff0477ac */ /* 0x000e6e0008000a00 */
[----:B------:R-:W2:Y:S08]  /*00a0*/  LDC.64 R4, c[0x0][0x380] ;  /* 0x0000e000ff047b82 */ /* 0x000eb00000000a00 */
[----:B------:R-:W3:Y:S01]  /*00b0*/  LDC.64 R6, c[0x0][0x388] ;  /* 0x0000e200ff067b82 */ /* 0x000ee20000000a00 */
[----:B0-----:R-:W-:-:S06]  /*00c0*/  IMAD.WIDE R2, R9, 0x4, R2 ;  /* 0x0000000409027825 */ /* 0x001fcc00078e0202 */
[----:B-1----:R-:W4:Y:S01]  /*00d0*/  LDG.E R2, desc[UR4][R2.64] ;  /* 0x0000000402027981 */ /* 0x002f22000c1e1900 */
[----:B--2---:R-:W-:-:S04]  /*00e0*/  IMAD.WIDE R4, R9, 0x4, R4 ;  /* 0x0000000409047825 */ /* 0x004fc800078e0204 */
[----:B---3--:R-:W-:Y:S01]  /*00f0*/  IMAD.WIDE R6, R9, 0x4, R6 ;  /* 0x0000000409067825 */ /* 0x008fe200078e0206 */
[----:B----4-:R-:W-:-:S05]  /*0100*/  I2FP.F32.S32 R0, R2 ;  /* 0x0000000200007245 */ /* 0x010fca0000201400 */
[----:B------:R-:W-:-:S06]  /*0110*/  FMUL R0, R0, 0.5 ;  /* 0x3f00000000007820 */ /* 0x000fcc0000400000 */
[----:B------:R-:W0:Y:S02]  /*0120*/  F2I.TRUNC.NTZ R0, R0 ;  /* 0x0000000000007305 */ /* 0x000e24000020f100 */
[----:B0-----:R-:W-:-:S05]  /*0130*/  I2FP.F32.S32 R8, R0 ;  /* 0x0000000000087245 */ /* 0x001fca0000201400 */
[----:B------:R-:W-:-:S05]  /*0140*/  FADD R11, R8, 0.5 ;  /* 0x3f000000080b7421 */ /* 0x000fca0000000000 */
[----:B------:R-:W-:Y:S04]  /*0150*/  STG.E desc[UR4][R4.64], R11 ;  /* 0x0000000b04007986 */ /* 0x000fe8000c101904 */
[----:B------:R-:W-:Y:S01]  /*0160*/  STG.E desc[UR4][R6.64], RZ ;  /* 0x000000ff06007986 */ /* 0x000fe2000c101904 */
[----:B------:R-:W-:Y:S05]  /*0170*/  EXIT ;  /* 0x000000000000794d */ /* 0x000fea0003800000 */
.L_x_0:
[----:B------:R-:W-:-:S00]  /*0180*/  BRA `(.L_x_0) ;  /* 0xfffffffc00fc7947 */ /* 0x000fc0000383ffff */
[----:B------:R-:W-:-:S00]  /*0190*/  NOP ;  /* 0x0000000000007918 */ /* 0x000fc00000000000 */
        /* <DEDUP_REMOVED lines=14> */
.L_x_1:


//--------------------- .nv.shared.reserved.0     --------------------------
	.section	.nv.shared.reserved.0,"aw",@nobits
	.weak		__nv_reservedSMEM_offset_0_alias
	.size		__nv_reservedSMEM_offset_0_alias, 0, 64
	.other		__nv_reservedSMEM_offset_0_alias,@"STO_CUDA_RESERVED_SHARED STV_DEFAULT"
__nv_reservedSMEM_offset_0_alias:
	.zero		0
	.zero		64


//--------------------- .nv.constant0._Z16type_conv_kernelPfPjPKii --------------------------
	.section	.nv.constant0._Z16type_conv_kernelPfPjPKii,"a",@progbits
	.sectionflags	@""
	.align	4
.nv.constant0._Z16type_conv_kernelPfPjPKii:
	.zero		924


//--------------------- SYMBOLS --------------------------

	.type		.nv.reservedSmem.offset0,@object
	.size		.nv.reservedSmem.offset0,0x4
